	.headerflags	@"EF_CUDA_TEXMODE_UNIFIED EF_CUDA_64BIT_ADDRESS EF_CUDA_SM89 EF_CUDA_VIRTUAL_SM(EF_CUDA_SM89)"
	.elftype	@"ET_EXEC"


//--------------------- .nv.info                  --------------------------
	.section	.nv.info,"",@"SHT_CUDA_INFO"
	.align	4


	//----- nvinfo : EIATTR_REGCOUNT
	.align		4
        /*0000*/ 	.byte	0x04, 0x2f
        /*0002*/ 	.short	(.L_1 - .L_0)
	.align		4
.L_0:
        /*0004*/ 	.word	index@(triton_poi_fused_mul_silu_0)
        /*0008*/ 	.word	0x0000000e


	//----- nvinfo : EIATTR_MIN_STACK_SIZE
	.align		4
.L_1:
        /*000c*/ 	.byte	0x04, 0x12
        /*000e*/ 	.short	(.L_3 - .L_2)
	.align		4
.L_2:
        /*0010*/ 	.word	index@(triton_poi_fused_mul_silu_0)
        /*0014*/ 	.word	0x00000000


	//----- nvinfo : EIATTR_FRAME_SIZE
	.align		4
.L_3:
        /*0018*/ 	.byte	0x04, 0x11
        /*001a*/ 	.short	(.L_5 - .L_4)
	.align		4
.L_4:
        /*001c*/ 	.word	index@(triton_poi_fused_mul_silu_0)
        /*0020*/ 	.word	0x00000000


	//----- nvinfo : EIATTR_MIN_STACK_SIZE
	.align		4
.L_5:
        /*0024*/ 	.byte	0x04, 0x12
        /*0026*/ 	.short	(.L_7 - .L_6)
	.align		4
.L_6:
        /*0028*/ 	.word	index@(triton_poi_fused_mul_silu_0)
        /*002c*/ 	.word	0x00000000
.L_7:


//--------------------- .nv.info.triton_poi_fused_mul_silu_0 --------------------------
	.section	.nv.info.triton_poi_fused_mul_silu_0,"",@"SHT_CUDA_INFO"
	.sectionflags	@""
	.align	4


	//----- nvinfo : EIATTR_CUDA_API_VERSION
	.align		4
        /*0000*/ 	.byte	0x04, 0x37
        /*0002*/ 	.short	(.L_9 - .L_8)
.L_8:
        /*0004*/ 	.word	0x0000007c


	//----- nvinfo : EIATTR_PARAM_CBANK
	.align		4
.L_9:
        /*0008*/ 	.byte	0x04, 0x0a
        /*000a*/ 	.short	(.L_11 - .L_10)
	.align		4
.L_10:
        /*000c*/ 	.word	index@(.nv.constant0.triton_poi_fused_mul_silu_0)
        /*0010*/ 	.short	0x0160
        /*0012*/ 	.short	0x0014


	//----- nvinfo : EIATTR_CBANK_PARAM_SIZE
	.align		4
.L_11:
        /*0014*/ 	.byte	0x03, 0x19
        /*0016*/ 	.short	0x0014


	//----- nvinfo : EIATTR_KPARAM_INFO
	.align		4
        /*0018*/ 	.byte	0x04, 0x17
        /*001a*/ 	.short	(.L_13 - .L_12)
.L_12:
        /*001c*/ 	.word	0x00000000
        /*0020*/ 	.short	0x0002
        /*0022*/ 	.short	0x0010
        /*0024*/ 	.byte	0x00, 0xf0, 0x11, 0x00


	//----- nvinfo : EIATTR_KPARAM_INFO
	.align		4
.L_13:
        /*0028*/ 	.byte	0x04, 0x17
        /*002a*/ 	.short	(.L_15 - .L_14)
.L_14:
        /*002c*/ 	.word	0x00000000
        /*0030*/ 	.short	0x0001
        /*0032*/ 	.short	0x0008
        /*0034*/ 	.byte	0x00, 0xf4, 0x21, 0x00


	//----- nvinfo : EIATTR_KPARAM_INFO
	.align		4
.L_15:
        /*0038*/ 	.byte	0x04, 0x17
        /*003a*/ 	.short	(.L_17 - .L_16)
.L_16:
        /*003c*/ 	.word	0x00000000
        /*0040*/ 	.short	0x0000
        /*0042*/ 	.short	0x0000
        /*0044*/ 	.byte	0x00, 0xf4, 0x21, 0x00


	//----- nvinfo : EIATTR_MAXREG_COUNT
	.align		4
.L_17:
        /*0048*/ 	.byte	0x03, 0x1b
        /*004a*/ 	.short	0x00ff


	//----- nvinfo : EIATTR_EXIT_INSTR_OFFSETS
	.align		4
        /*004c*/ 	.byte	0x04, 0x1c
        /*004e*/ 	.short	(.L_19 - .L_18)


	//   ....[0]....
.L_18:
        /*0050*/ 	.word	0x00000390


	//----- nvinfo : EIATTR_REQNTID
	.align		4
.L_19:
        /*0054*/ 	.byte	0x04, 0x10
        /*0056*/ 	.short	(.L_21 - .L_20)
.L_20:
        /*0058*/ 	.word	0x00000100
        /*005c*/ 	.word	0x00000001
        /*0060*/ 	.word	0x00000001
.L_21:


//--------------------- .nv.callgraph             --------------------------
	.section	.nv.callgraph,"",@"SHT_CUDA_CALLGRAPH"
	.align	4
	.sectionentsize	8
	.align		4
        /*0000*/ 	.word	0x00000000
	.align		4
        /*0004*/ 	.word	0xffffffff
	.align		4
        /*0008*/ 	.word	0x00000000
	.align		4
        /*000c*/ 	.word	0xfffffffe
	.align		4
        /*0010*/ 	.word	0x00000000
	.align		4
        /*0014*/ 	.word	0xfffffffd
	.align		4
        /*0018*/ 	.word	0x00000000
	.align		4
        /*001c*/ 	.word	0xfffffffc


//--------------------- .nv.rel.action            --------------------------
	.section	.nv.rel.action,"",@"SHT_CUDA_RELOCINFO"
	.align	8
	.sectionentsize	8
        /*0000*/ 	.byte	0x73, 0x00, 0x00, 0x00, 0x00, 0x00, 0x00, 0x00, 0x00, 0x00, 0x00, 0x11, 0x25, 0x00, 0x05, 0x36


//--------------------- .nv.constant0.triton_poi_fused_mul_silu_0 --------------------------
	.section	.nv.constant0.triton_poi_fused_mul_silu_0,"a",@progbits
	.sectionflags	@""
	.align	4
.nv.constant0.triton_poi_fused_mul_silu_0:
	.zero		372


//--------------------- .text.triton_poi_fused_mul_silu_0 --------------------------
	.section	.text.triton_poi_fused_mul_silu_0,"ax",@progbits
	.sectioninfo	@"SHI_REGISTERS=14"
	.align	128
        .global         triton_poi_fused_mul_silu_0
        .type           triton_poi_fused_mul_silu_0,@function
        .size           triton_poi_fused_mul_silu_0,(.L_x_1 - triton_poi_fused_mul_silu_0)
        .other          triton_poi_fused_mul_silu_0,@"STO_CUDA_ENTRY STV_DEFAULT"
triton_poi_fused_mul_silu_0:
.text.triton_poi_fused_mul_silu_0:
[----:B------:R-:W-:Y:S02]  /*0000*/  MOV R1, c[0x0][0x28] ;  /* 0x00000a0000017a02 */ /* 0x000fe40000000f00 */
[----:B------:R-:W0:Y:S01]  /*0010*/  S2R R0, SR_TID.X ;  /* 0x0000000000007919 */ /* 0x000e220000002100 */
[----:B------:R-:W-:Y:S01]  /*0020*/  MOV R2, RZ ;  /* 0x000000ff00027202 */ /* 0x000fe20000000f00 */
[----:B------:R-:W-:Y:S02]  /*0030*/  ULDC.64 UR4, c[0x0][0x118] ;  /* 0x0000460000047ab9 */ /* 0x000fe40000000a00 */
[----:B------:R-:W1:Y:S01]  /*0040*/  S2R R3, SR_CTAID.X ;  /* 0x0000000000037919 */ /* 0x000e620000002500 */
[----:B0-----:R-:W-:-:S04]  /*0050*/  SHF.L.U32 R0, R0, 0x1, RZ ;  /* 0x0000000100007819 */ /* 0x001fc800000006ff */
[----:B------:R-:W-:-:S04]  /*0060*/  LOP3.LUT R0, R0, 0x1fe, RZ, 0xc0, !PT ;  /* 0x000001fe00007812 */ /* 0x000fc800078ec0ff */
[----:B-1----:R-:W-:-:S05]  /*0070*/  LEA R3, R3, R0, 0x9 ;  /* 0x0000000003037211 */ /* 0x002fca00078e48ff */
[----:B------:R-:W-:Y:S01]  /*0080*/  IMAD.HI R0, R3, -0x22983759, R2 ;  /* 0xdd67c8a703007827 */ /* 0x000fe200078e0202 */
[----:B------:R-:W-:-:S04]  /*0090*/  MOV R2, 0x2 ;  /* 0x0000000200027802 */ /* 0x000fc80000000f00 */
[----:B------:R-:W-:-:S04]  /*00a0*/  SHF.R.U32.HI R5, RZ, 0x1f, R0 ;  /* 0x0000001fff057819 */ /* 0x000fc80000011600 */
[----:B------:R-:W-:-:S05]  /*00b0*/  LEA.HI.SX32 R5, R0, R5, 0x12 ;  /* 0x0000000500057211 */ /* 0x000fca00078f92ff */
[----:B------:R-:W-:-:S04]  /*00c0*/  IMAD R0, R5, -0x4a00, R3 ;  /* 0xffffb60005007824 */ /* 0x000fc800078e0203 */
[----:B------:R-:W-:-:S04]  /*00d0*/  IMAD R7, R5, 0x9400, R0 ;  /* 0x0000940005077824 */ /* 0x000fc800078e0200 */
[----:B------:R-:W-:-:S06]  /*00e0*/  IMAD.WIDE R4, R7, R2, c[0x0][0x160] ;  /* 0x0000580007047625 */ /* 0x000fcc00078e0202 */
[----:B------:R-:W2:Y:S01]  /*00f0*/  LDG.E R4, [R4.64] ;  /* 0x0000000404047981 */ /* 0x000ea2000c1e1900 */
[----:B------:R-:W-:-:S05]  /*0100*/  IADD3 R7, R7, 0x4a00, RZ ;  /* 0x00004a0007077810 */ /* 0x000fca0007ffe0ff */
[----:B------:R-:W-:-:S06]  /*0110*/  IMAD.WIDE R6, R7, R2, c[0x0][0x160] ;  /* 0x0000580007067625 */ /* 0x000fcc00078e0202 */
[----:B------:R0:W3:Y:S01]  /*0120*/  LDG.E R6, [R6.64] ;  /* 0x0000000406067981 */ /* 0x0000e2000c1e1900 */
[----:B------:R-:W-:Y:S01]  /*0130*/  IMAD.WIDE R2, R3, R2, c[0x0][0x168] ;  /* 0x00005a0003027625 */ /* 0x000fe200078e0202 */
[C---:B--2---:R-:W-:Y:S02]  /*0140*/  SHF.L.U32 R8, R4.reuse, 0x10, RZ ;  /* 0x0000001004087819 */ /* 0x044fe400000006ff */
[----:B------:R-:W-:-:S03]  /*0150*/  PRMT R0, R4, 0x7632, R0 ;  /* 0x0000763204007816 */ /* 0x000fc60000000000 */
[----:B------:R-:W-:Y:S01]  /*0160*/  FADD R9, RZ, -R8 ;  /* 0x80000008ff097221 */ /* 0x000fe20000000000 */
[----:B------:R-:W-:-:S03]  /*0170*/  SHF.L.U32 R0, R0, 0x10, RZ ;  /* 0x0000001000007819 */ /* 0x000fc600000006ff */
[----:B------:R-:W-:Y:S02]  /*0180*/  FMUL R10, R9, 1.4426950216293334961 ;  /* 0x3fb8aa3b090a7820 */ /* 0x000fe40000400000 */
[----:B------:R-:W-:-:S03]  /*0190*/  FADD R9, RZ, -R0 ;  /* 0x80000000ff097221 */ /* 0x000fc60000000000 */
[----:B------:R-:W-:Y:S01]  /*01a0*/  FSETP.GEU.AND P0, PT, R10, -126, PT ;  /* 0xc2fc00000a00780b */ /* 0x000fe20003f0e000 */
[----:B------:R-:W-:-:S05]  /*01b0*/  FMUL R9, R9, 1.4426950216293334961 ;  /* 0x3fb8aa3b09097820 */ /* 0x000fca0000400000 */
[----:B------:R-:W-:-:S07]  /*01c0*/  FSETP.GEU.AND P1, PT, R9, -126, PT ;  /* 0xc2fc00000900780b */ /* 0x000fce0003f2e000 */
[----:B------:R-:W-:-:S04]  /*01d0*/  @!P0 FMUL R10, R10, 0.5 ;  /* 0x3f0000000a0a8820 */ /* 0x000fc80000400000 */
[----:B------:R1:W2:Y:S02]  /*01e0*/  MUFU.EX2 R4, R10 ;  /* 0x0000000a00047308 */ /* 0x0002a40000000800 */
[----:B------:R-:W-:-:S06]  /*01f0*/  @!P1 FMUL R9, R9, 0.5 ;  /* 0x3f00000009099820 */ /* 0x000fcc0000400000 */
[----:B------:R-:W4:Y:S01]  /*0200*/  MUFU.EX2 R5, R9 ;  /* 0x0000000900057308 */ /* 0x000f220000000800 */
[----:B-1----:R-:W-:Y:S01]  /*0210*/  MOV R10, 0x3e800000 ;  /* 0x3e800000000a7802 */ /* 0x002fe20000000f00 */
[----:B--2---:R-:W-:-:S04]  /*0220*/  @!P0 FMUL R4, R4, R4 ;  /* 0x0000000404048220 */ /* 0x004fc80000400000 */
[----:B0-----:R-:W-:Y:S01]  /*0230*/  FADD R7, R4, 1 ;  /* 0x3f80000004077421 */ /* 0x001fe20000000000 */
[----:B----4-:R-:W-:-:S04]  /*0240*/  @!P1 FMUL R5, R5, R5 ;  /* 0x0000000505059220 */ /* 0x010fc80000400000 */
[----:B------:R-:W-:Y:S01]  /*0250*/  FSETP.GT.AND P0, PT, R7, 8.50705917302346158658e+37, PT ;  /* 0x7e8000000700780b */ /* 0x000fe20003f04000 */
[----:B------:R-:W-:-:S03]  /*0260*/  FADD R5, R5, 1 ;  /* 0x3f80000005057421 */ /* 0x000fc60000000000 */
[----:B------:R-:W-:Y:S02]  /*0270*/  FSEL R4, R10, 1, P0 ;  /* 0x3f8000000a047808 */ /* 0x000fe40000000000 */
[----:B------:R-:W-:-:S04]  /*0280*/  FSETP.GT.AND P1, PT, R5, 8.50705917302346158658e+37, PT ;  /* 0x7e8000000500780b */ /* 0x000fc80003f24000 */
[----:B------:R-:W-:-:S03]  /*0290*/  FSEL R10, R10, 1, P1 ;  /* 0x3f8000000a0a7808 */ /* 0x000fc60000800000 */
[----:B------:R-:W-:-:S06]  /*02a0*/  @P0 FMUL R7, R7, 0.25 ;  /* 0x3e80000007070820 */ /* 0x000fcc0000400000 */
[----:B------:R-:W0:Y:S01]  /*02b0*/  MUFU.RCP R7, R7 ;  /* 0x0000000700077308 */ /* 0x000e220000001000 */
[----:B------:R-:W-:-:S07]  /*02c0*/  @P1 FMUL R5, R5, 0.25 ;  /* 0x3e80000005051820 */ /* 0x000fce0000400000 */
[----:B------:R-:W1:Y:S01]  /*02d0*/  MUFU.RCP R5, R5 ;  /* 0x0000000500057308 */ /* 0x000e620000001000 */
[----:B0-----:R-:W-:Y:S01]  /*02e0*/  FMUL R9, R7, R4 ;  /* 0x0000000407097220 */ /* 0x001fe20000400000 */
[C---:B---3--:R-:W-:Y:S02]  /*02f0*/  PRMT R4, R6.reuse, 0x7632, R4 ;  /* 0x0000763206047816 */ /* 0x048fe40000000004 */
[----:B------:R-:W-:Y:S01]  /*0300*/  SHF.L.U32 R6, R6, 0x10, RZ ;  /* 0x0000001006067819 */ /* 0x000fe200000006ff */
[----:B------:R-:W-:Y:S01]  /*0310*/  FMUL R9, R8, R9 ;  /* 0x0000000908097220 */ /* 0x000fe20000400000 */
[----:B------:R-:W-:Y:S01]  /*0320*/  SHF.L.U32 R4, R4, 0x10, RZ ;  /* 0x0000001004047819 */ /* 0x000fe200000006ff */
[----:B-1----:R-:W-:Y:S02]  /*0330*/  FMUL R11, R5, R10 ;  /* 0x0000000a050b7220 */ /* 0x002fe40000400000 */
[----:B------:R-:W-:Y:S02]  /*0340*/  FMUL R6, R6, R9 ;  /* 0x0000000906067220 */ /* 0x000fe40000400000 */
[----:B------:R-:W-:-:S04]  /*0350*/  FMUL R11, R0, R11 ;  /* 0x0000000b000b7220 */ /* 0x000fc80000400000 */
[----:B------:R-:W-:-:S05]  /*0360*/  FMUL R11, R4, R11 ;  /* 0x0000000b040b7220 */ /* 0x000fca0000400000 */
[----:B------:R-:W-:-:S05]  /*0370*/  F2FP.BF16.F32.PACK_AB R11, R11, R6 ;  /* 0x000000060b0b723e */ /* 0x000fca00000010ff */
[----:B------:R-:W-:Y:S01]  /*0380*/  STG.E [R2.64], R11 ;  /* 0x0000000b02007986 */ /* 0x000fe2000c101904 */
[----:B------:R-:W-:Y:S05]  /*0390*/  EXIT ;  /* 0x000000000000794d */ /* 0x000fea0003800000 */
.L_x_0:
[----:B------:R-:W-:-:S00]  /*03a0*/  BRA `(.L_x_0) ;  /* 0xfffffff000007947 */ /* 0x000fc0000383ffff */
[----:B------:R-:W-:-:S00]  /*03b0*/  NOP ;  /* 0x0000000000007918 */ /* 0x000fc00000000000 */
        /* <DEDUP_REMOVED lines=12> */
.L_x_1:
